//
// Generated by NVIDIA NVVM Compiler
//
// Compiler Build ID: CL-36424714
// Cuda compilation tools, release 13.0, V13.0.88
// Based on NVVM 20.0.0
//

.version 9.0
.target sm_100
.address_size 64

	// .globl	_Z11conv_kernelPKfS0_Pfiiiiii
.extern .shared .align 16 .b8 s_mem[];

.visible .entry _Z11conv_kernelPKfS0_Pfiiiiii(
	.param .u64 .ptr .align 1 _Z11conv_kernelPKfS0_Pfiiiiii_param_0,
	.param .u64 .ptr .align 1 _Z11conv_kernelPKfS0_Pfiiiiii_param_1,
	.param .u64 .ptr .align 1 _Z11conv_kernelPKfS0_Pfiiiiii_param_2,
	.param .u32 _Z11conv_kernelPKfS0_Pfiiiiii_param_3,
	.param .u32 _Z11conv_kernelPKfS0_Pfiiiiii_param_4,
	.param .u32 _Z11conv_kernelPKfS0_Pfiiiiii_param_5,
	.param .u32 _Z11conv_kernelPKfS0_Pfiiiiii_param_6,
	.param .u32 _Z11conv_kernelPKfS0_Pfiiiiii_param_7,
	.param .u32 _Z11conv_kernelPKfS0_Pfiiiiii_param_8
)
{
	.reg .pred 	%p<20>;
	.reg .b32 	%r<113>;
	.reg .b32 	%f<121>;
	.reg .b64 	%rd<13>;

	ld.param.u64 	%rd3, [_Z11conv_kernelPKfS0_Pfiiiiii_param_0];
	ld.param.u64 	%rd4, [_Z11conv_kernelPKfS0_Pfiiiiii_param_1];
	ld.param.u64 	%rd5, [_Z11conv_kernelPKfS0_Pfiiiiii_param_2];
	ld.param.u32 	%r54, [_Z11conv_kernelPKfS0_Pfiiiiii_param_3];
	ld.param.u32 	%r55, [_Z11conv_kernelPKfS0_Pfiiiiii_param_4];
	ld.param.u32 	%r56, [_Z11conv_kernelPKfS0_Pfiiiiii_param_5];
	ld.param.u32 	%r57, [_Z11conv_kernelPKfS0_Pfiiiiii_param_6];
	ld.param.u32 	%r58, [_Z11conv_kernelPKfS0_Pfiiiiii_param_7];
	ld.param.u32 	%r59, [_Z11conv_kernelPKfS0_Pfiiiiii_param_8];
	mul.lo.s32 	%r1, %r57, %r56;
	mov.u32 	%r2, %tid.x;
	mov.u32 	%r3, %tid.y;
	mov.u32 	%r4, %ntid.x;
	mad.lo.s32 	%r101, %r3, %r4, %r2;
	setp.ge.s32 	%p1, %r101, %r1;
	@%p1 bra 	$L__BB0_3;
	mov.u32 	%r60, %ntid.y;
	mul.lo.s32 	%r6, %r4, %r60;
	cvta.to.global.u64 	%rd1, %rd4;
	mov.u32 	%r100, %r101;
$L__BB0_2:
	mul.wide.s32 	%rd6, %r100, 4;
	add.s64 	%rd7, %rd1, %rd6;
	ld.global.f32 	%f17, [%rd7];
	shl.b32 	%r61, %r100, 2;
	mov.u32 	%r62, s_mem;
	add.s32 	%r63, %r62, %r61;
	st.shared.f32 	[%r63], %f17;
	add.s32 	%r100, %r100, %r6;
	setp.lt.s32 	%p2, %r100, %r1;
	@%p2 bra 	$L__BB0_2;
$L__BB0_3:
	shl.b32 	%r64, %r1, 2;
	mov.u32 	%r65, s_mem;
	add.s32 	%r9, %r65, %r64;
	bar.sync 	0;
	add.s32 	%r10, %r57, 15;
	add.s32 	%r66, %r56, 15;
	mul.lo.s32 	%r11, %r10, %r66;
	setp.ge.s32 	%p3, %r101, %r11;
	@%p3 bra 	$L__BB0_8;
	mov.u32 	%r67, %ntid.y;
	mov.u32 	%r68, %ctaid.y;
	mul.lo.s32 	%r12, %r67, %r68;
	mov.u32 	%r69, %ctaid.x;
	mul.lo.s32 	%r13, %r4, %r69;
	mul.lo.s32 	%r14, %r55, %r54;
	mul.lo.s32 	%r15, %r4, %r67;
	cvta.to.global.u64 	%rd2, %rd3;
$L__BB0_5:
	div.s32 	%r70, %r101, %r10;
	mul.lo.s32 	%r71, %r70, %r10;
	sub.s32 	%r72, %r101, %r71;
	add.s32 	%r73, %r72, %r13;
	add.s32 	%r74, %r70, %r12;
	mad.lo.s32 	%r17, %r74, %r55, %r73;
	setp.ge.s32 	%p4, %r17, %r14;
	@%p4 bra 	$L__BB0_7;
	mul.wide.s32 	%rd8, %r17, 4;
	add.s64 	%rd9, %rd2, %rd8;
	ld.global.f32 	%f18, [%rd9];
	shl.b32 	%r75, %r101, 2;
	add.s32 	%r76, %r9, %r75;
	st.shared.f32 	[%r76], %f18;
$L__BB0_7:
	add.s32 	%r101, %r101, %r15;
	setp.lt.s32 	%p5, %r101, %r11;
	@%p5 bra 	$L__BB0_5;
$L__BB0_8:
	bar.sync 	0;
	mov.u32 	%r77, %ctaid.x;
	mad.lo.s32 	%r19, %r77, %r4, %r2;
	mov.u32 	%r78, %ctaid.y;
	mov.u32 	%r79, %ntid.y;
	mad.lo.s32 	%r80, %r78, %r79, %r3;
	setp.ge.s32 	%p6, %r19, %r59;
	setp.ge.s32 	%p7, %r80, %r58;
	or.pred  	%p8, %p6, %p7;
	@%p8 bra 	$L__BB0_26;
	mad.lo.s32 	%r21, %r59, %r80, %r19;
	mad.lo.s32 	%r81, %r10, %r3, %r2;
	shl.b32 	%r82, %r81, 2;
	add.s32 	%r103, %r9, %r82;
	mov.f32 	%f119, 0f00000000;
	min.s32 	%r83, %r56, %r57;
	setp.lt.s32 	%p9, %r83, 1;
	@%p9 bra 	$L__BB0_25;
	shl.b32 	%r23, %r57, 2;
	and.b32  	%r24, %r57, 15;
	add.s32 	%r25, %r24, -1;
	and.b32  	%r26, %r57, 7;
	add.s32 	%r27, %r26, -1;
	and.b32  	%r28, %r57, 2147483632;
	and.b32  	%r29, %r57, 3;
	neg.s32 	%r30, %r28;
	mov.f32 	%f119, 0f00000000;
	mov.b32 	%r102, 0;
$L__BB0_11:
	setp.lt.u32 	%p10, %r57, 16;
	mul.lo.s32 	%r33, %r102, %r57;
	mov.b32 	%r109, 0;
	mov.u32 	%r108, %r103;
	@%p10 bra 	$L__BB0_14;
	mad.lo.s32 	%r87, %r23, %r102, %r65;
	add.s32 	%r104, %r87, 32;
	mov.u32 	%r105, %r30;
	mov.u32 	%r108, %r103;
$L__BB0_13:
	.pragma "nounroll";
	ld.shared.f32 	%f22, [%r108];
	ld.shared.f32 	%f23, [%r104+-32];
	fma.rn.f32 	%f24, %f22, %f23, %f119;
	ld.shared.f32 	%f25, [%r108+4];
	ld.shared.f32 	%f26, [%r104+-28];
	fma.rn.f32 	%f27, %f25, %f26, %f24;
	ld.shared.f32 	%f28, [%r108+8];
	ld.shared.f32 	%f29, [%r104+-24];
	fma.rn.f32 	%f30, %f28, %f29, %f27;
	ld.shared.f32 	%f31, [%r108+12];
	ld.shared.f32 	%f32, [%r104+-20];
	fma.rn.f32 	%f33, %f31, %f32, %f30;
	ld.shared.f32 	%f34, [%r108+16];
	ld.shared.f32 	%f35, [%r104+-16];
	fma.rn.f32 	%f36, %f34, %f35, %f33;
	ld.shared.f32 	%f37, [%r108+20];
	ld.shared.f32 	%f38, [%r104+-12];
	fma.rn.f32 	%f39, %f37, %f38, %f36;
	ld.shared.f32 	%f40, [%r108+24];
	ld.shared.f32 	%f41, [%r104+-8];
	fma.rn.f32 	%f42, %f40, %f41, %f39;
	ld.shared.f32 	%f43, [%r108+28];
	ld.shared.f32 	%f44, [%r104+-4];
	fma.rn.f32 	%f45, %f43, %f44, %f42;
	ld.shared.f32 	%f46, [%r108+32];
	ld.shared.f32 	%f47, [%r104];
	fma.rn.f32 	%f48, %f46, %f47, %f45;
	ld.shared.f32 	%f49, [%r108+36];
	ld.shared.f32 	%f50, [%r104+4];
	fma.rn.f32 	%f51, %f49, %f50, %f48;
	ld.shared.f32 	%f52, [%r108+40];
	ld.shared.f32 	%f53, [%r104+8];
	fma.rn.f32 	%f54, %f52, %f53, %f51;
	ld.shared.f32 	%f55, [%r108+44];
	ld.shared.f32 	%f56, [%r104+12];
	fma.rn.f32 	%f57, %f55, %f56, %f54;
	ld.shared.f32 	%f58, [%r108+48];
	ld.shared.f32 	%f59, [%r104+16];
	fma.rn.f32 	%f60, %f58, %f59, %f57;
	ld.shared.f32 	%f61, [%r108+52];
	ld.shared.f32 	%f62, [%r104+20];
	fma.rn.f32 	%f63, %f61, %f62, %f60;
	ld.shared.f32 	%f64, [%r108+56];
	ld.shared.f32 	%f65, [%r104+24];
	fma.rn.f32 	%f66, %f64, %f65, %f63;
	ld.shared.f32 	%f67, [%r108+60];
	ld.shared.f32 	%f68, [%r104+28];
	fma.rn.f32 	%f119, %f67, %f68, %f66;
	add.s32 	%r108, %r108, 64;
	add.s32 	%r105, %r105, 16;
	add.s32 	%r104, %r104, 64;
	setp.eq.s32 	%p11, %r105, 0;
	mov.u32 	%r109, %r28;
	@%p11 bra 	$L__BB0_14;
	bra.uni 	$L__BB0_13;
$L__BB0_14:
	setp.eq.s32 	%p12, %r24, 0;
	@%p12 bra 	$L__BB0_24;
	setp.lt.u32 	%p13, %r25, 7;
	@%p13 bra 	$L__BB0_17;
	ld.shared.f32 	%f70, [%r108];
	add.s32 	%r88, %r109, %r33;
	shl.b32 	%r89, %r88, 2;
	add.s32 	%r91, %r65, %r89;
	ld.shared.f32 	%f71, [%r91];
	fma.rn.f32 	%f72, %f70, %f71, %f119;
	ld.shared.f32 	%f73, [%r108+4];
	ld.shared.f32 	%f74, [%r91+4];
	fma.rn.f32 	%f75, %f73, %f74, %f72;
	ld.shared.f32 	%f76, [%r108+8];
	ld.shared.f32 	%f77, [%r91+8];
	fma.rn.f32 	%f78, %f76, %f77, %f75;
	ld.shared.f32 	%f79, [%r108+12];
	ld.shared.f32 	%f80, [%r91+12];
	fma.rn.f32 	%f81, %f79, %f80, %f78;
	ld.shared.f32 	%f82, [%r108+16];
	ld.shared.f32 	%f83, [%r91+16];
	fma.rn.f32 	%f84, %f82, %f83, %f81;
	ld.shared.f32 	%f85, [%r108+20];
	ld.shared.f32 	%f86, [%r91+20];
	fma.rn.f32 	%f87, %f85, %f86, %f84;
	ld.shared.f32 	%f88, [%r108+24];
	ld.shared.f32 	%f89, [%r91+24];
	fma.rn.f32 	%f90, %f88, %f89, %f87;
	ld.shared.f32 	%f91, [%r108+28];
	ld.shared.f32 	%f92, [%r91+28];
	fma.rn.f32 	%f119, %f91, %f92, %f90;
	add.s32 	%r108, %r108, 32;
	add.s32 	%r109, %r109, 8;
$L__BB0_17:
	setp.eq.s32 	%p14, %r26, 0;
	@%p14 bra 	$L__BB0_24;
	setp.lt.u32 	%p15, %r27, 3;
	@%p15 bra 	$L__BB0_20;
	ld.shared.f32 	%f94, [%r108];
	add.s32 	%r92, %r109, %r33;
	shl.b32 	%r93, %r92, 2;
	add.s32 	%r95, %r65, %r93;
	ld.shared.f32 	%f95, [%r95];
	fma.rn.f32 	%f96, %f94, %f95, %f119;
	ld.shared.f32 	%f97, [%r108+4];
	ld.shared.f32 	%f98, [%r95+4];
	fma.rn.f32 	%f99, %f97, %f98, %f96;
	ld.shared.f32 	%f100, [%r108+8];
	ld.shared.f32 	%f101, [%r95+8];
	fma.rn.f32 	%f102, %f100, %f101, %f99;
	ld.shared.f32 	%f103, [%r108+12];
	ld.shared.f32 	%f104, [%r95+12];
	fma.rn.f32 	%f119, %f103, %f104, %f102;
	add.s32 	%r108, %r108, 16;
	add.s32 	%r109, %r109, 4;
$L__BB0_20:
	setp.eq.s32 	%p16, %r29, 0;
	@%p16 bra 	$L__BB0_24;
	setp.eq.s32 	%p17, %r29, 1;
	ld.shared.f32 	%f105, [%r108];
	add.s32 	%r96, %r109, %r33;
	shl.b32 	%r97, %r96, 2;
	add.s32 	%r51, %r65, %r97;
	ld.shared.f32 	%f106, [%r51];
	fma.rn.f32 	%f119, %f105, %f106, %f119;
	@%p17 bra 	$L__BB0_24;
	setp.eq.s32 	%p18, %r29, 2;
	ld.shared.f32 	%f107, [%r108+4];
	ld.shared.f32 	%f108, [%r51+4];
	fma.rn.f32 	%f119, %f107, %f108, %f119;
	@%p18 bra 	$L__BB0_24;
	ld.shared.f32 	%f109, [%r108+8];
	ld.shared.f32 	%f110, [%r51+8];
	fma.rn.f32 	%f119, %f109, %f110, %f119;
$L__BB0_24:
	add.s32 	%r99, %r103, %r23;
	add.s32 	%r103, %r99, 60;
	add.s32 	%r102, %r102, 1;
	setp.ne.s32 	%p19, %r102, %r56;
	@%p19 bra 	$L__BB0_11;
$L__BB0_25:
	cvta.to.global.u64 	%rd10, %rd5;
	mul.wide.s32 	%rd11, %r21, 4;
	add.s64 	%rd12, %rd10, %rd11;
	st.global.f32 	[%rd12], %f119;
$L__BB0_26:
	bar.sync 	0;
	ret;

}


// ===== COMPILED SASS (sm_100) =====

	.target	sm_100

	.elftype	@"ET_EXEC"


//--------------------- .note.nv.tkinfo           --------------------------
	.section	.note.nv.tkinfo,"",@"SHT_NOTE"
	.sectionflags	@"SHF_NOTE_NV_TKINFO"
	.tkinfo
        /*0018*/ 	.word	0x00000002
        /*0030*/ 	.string	""
        /*0030*/ 	.string	"ptxas"
        /*0030*/ 	.string	"Cuda compilation tools, release 13.0, V13.0.88"
        /*0030*/ 	.string	"Build cuda_13.0.r13.0/compiler.36424714_0"
        /*0030*/ 	.string	"-arch sm_100 -m 64 "



//--------------------- .note.nv.cuinfo           --------------------------
	.section	.note.nv.cuinfo,"",@"SHT_NOTE"
	.sectionflags	@"SHF_NOTE_NV_CUINFO"
        /*0018*/ 	.short	0x0002
        /*001a*/ 	.short	0x0064
        /*001c*/ 	.short	0x0082
	.zero		2


//--------------------- .nv.info                  --------------------------
	.section	.nv.info,"",@"SHT_CUDA_INFO"
	.align	4


	//----- nvinfo : EIATTR_REGCOUNT
	.align		4
        /*0000*/ 	.byte	0x04, 0x2f
        /*0002*/ 	.short	(.L_1 - .L_0)
	.align		4
.L_0:
        /*0004*/ 	.word	index@(_Z11conv_kernelPKfS0_Pfiiiiii)
        /*0008*/ 	.word	0x0000001f


	//----- nvinfo : EIATTR_FRAME_SIZE
	.align		4
.L_1:
        /*000c*/ 	.byte	0x04, 0x11
        /*000e*/ 	.short	(.L_3 - .L_2)
	.align		4
.L_2:
        /*0010*/ 	.word	index@(_Z11conv_kernelPKfS0_Pfiiiiii)
        /*0014*/ 	.word	0x00000000


	//----- nvinfo : EIATTR_MIN_STACK_SIZE
	.align		4
.L_3:
        /*0018*/ 	.byte	0x04, 0x12
        /*001a*/ 	.short	(.L_5 - .L_4)
	.align		4
.L_4:
        /*001c*/ 	.word	index@(_Z11conv_kernelPKfS0_Pfiiiiii)
        /*0020*/ 	.word	0x00000000
.L_5:


//--------------------- .nv.compat                --------------------------
	.section	.nv.compat,"",@"SHT_CUDA_COMPAT_INFO"
	.align	4
        /*0000*/ 	.byte	0x02, 0x09, 0x00, 0x00, 0x02, 0x02, 0x01, 0x00, 0x02, 0x05, 0x05, 0x00, 0x03, 0x07, 0x01, 0x01
        /*0010*/ 	.byte	0x02, 0x03, 0x00, 0x00, 0x02, 0x06, 0x01, 0x00, 0x04, 0x0b, 0x08, 0x00, 0x09, 0x00, 0x00, 0x00
        /*0020*/ 	.byte	0x00, 0x00, 0x00, 0x00


//--------------------- .nv.info._Z11conv_kernelPKfS0_Pfiiiiii --------------------------
	.section	.nv.info._Z11conv_kernelPKfS0_Pfiiiiii,"",@"SHT_CUDA_INFO"
	.sectionflags	@""
	.align	4


	//----- nvinfo : EIATTR_CUDA_API_VERSION
	.align		4
        /*0000*/ 	.byte	0x04, 0x37
        /*0002*/ 	.short	(.L_7 - .L_6)
.L_6:
        /*0004*/ 	.word	0x00000082


	//----- nvinfo : EIATTR_KPARAM_INFO
	.align		4
.L_7:
        /*0008*/ 	.byte	0x04, 0x17
        /*000a*/ 	.short	(.L_9 - .L_8)
.L_8:
        /*000c*/ 	.word	0x00000000
        /*0010*/ 	.short	0x0008
        /*0012*/ 	.short	0x002c
        /*0014*/ 	.byte	0x00, 0xf0, 0x11, 0x00


	//----- nvinfo : EIATTR_KPARAM_INFO
	.align		4
.L_9:
        /*0018*/ 	.byte	0x04, 0x17
        /*001a*/ 	.short	(.L_11 - .L_10)
.L_10:
        /*001c*/ 	.word	0x00000000
        /*0020*/ 	.short	0x0007
        /*0022*/ 	.short	0x0028
        /*0024*/ 	.byte	0x00, 0xf0, 0x11, 0x00


	//----- nvinfo : EIATTR_KPARAM_INFO
	.align		4
.L_11:
        /*0028*/ 	.byte	0x04, 0x17
        /*002a*/ 	.short	(.L_13 - .L_12)
.L_12:
        /*002c*/ 	.word	0x00000000
        /*0030*/ 	.short	0x0006
        /*0032*/ 	.short	0x0024
        /*0034*/ 	.byte	0x00, 0xf0, 0x11, 0x00


	//----- nvinfo : EIATTR_KPARAM_INFO
	.align		4
.L_13:
        /*0038*/ 	.byte	0x04, 0x17
        /*003a*/ 	.short	(.L_15 - .L_14)
.L_14:
        /*003c*/ 	.word	0x00000000
        /*0040*/ 	.short	0x0005
        /*0042*/ 	.short	0x0020
        /*0044*/ 	.byte	0x00, 0xf0, 0x11, 0x00


	//----- nvinfo : EIATTR_KPARAM_INFO
	.align		4
.L_15:
        /*0048*/ 	.byte	0x04, 0x17
        /*004a*/ 	.short	(.L_17 - .L_16)
.L_16:
        /*004c*/ 	.word	0x00000000
        /*0050*/ 	.short	0x0004
        /*0052*/ 	.short	0x001c
        /*0054*/ 	.byte	0x00, 0xf0, 0x11, 0x00


	//----- nvinfo : EIATTR_KPARAM_INFO
	.align		4
.L_17:
        /*0058*/ 	.byte	0x04, 0x17
        /*005a*/ 	.short	(.L_19 - .L_18)
.L_18:
        /*005c*/ 	.word	0x00000000
        /*0060*/ 	.short	0x0003
        /*0062*/ 	.short	0x0018
        /*0064*/ 	.byte	0x00, 0xf0, 0x11, 0x00


	//----- nvinfo : EIATTR_KPARAM_INFO
	.align		4
.L_19:
        /*0068*/ 	.byte	0x04, 0x17
        /*006a*/ 	.short	(.L_21 - .L_20)
.L_20:
        /*006c*/ 	.word	0x00000000
        /*0070*/ 	.short	0x0002
        /*0072*/ 	.short	0x0010
        /*0074*/ 	.byte	0x00, 0xf5, 0x21, 0x00


	//----- nvinfo : EIATTR_KPARAM_INFO
	.align		4
.L_21:
        /*0078*/ 	.byte	0x04, 0x17
        /*007a*/ 	.short	(.L_23 - .L_22)
.L_22:
        /*007c*/ 	.word	0x00000000
        /*0080*/ 	.short	0x0001
        /*0082*/ 	.short	0x0008
        /*0084*/ 	.byte	0x00, 0xf5, 0x21, 0x00


	//----- nvinfo : EIATTR_KPARAM_INFO
	.align		4
.L_23:
        /*0088*/ 	.byte	0x04, 0x17
        /*008a*/ 	.short	(.L_25 - .L_24)
.L_24:
        /*008c*/ 	.word	0x00000000
        /*0090*/ 	.short	0x0000
        /*0092*/ 	.short	0x0000
        /*0094*/ 	.byte	0x00, 0xf5, 0x21, 0x00


	//----- nvinfo : EIATTR_SPARSE_MMA_MASK
	.align		4
.L_25:
        /*0098*/ 	.byte	0x03, 0x50
        /*009a*/ 	.short	0x0000


	//----- nvinfo : EIATTR_MAXREG_COUNT
	.align		4
        /*009c*/ 	.byte	0x03, 0x1b
        /*009e*/ 	.short	0x00ff


	//----- nvinfo : EIATTR_NUM_BARRIERS
	.align		4
        /*00a0*/ 	.byte	0x02, 0x4c
        /*00a2*/ 	.byte	0x01
	.zero		1


	//----- nvinfo : EIATTR_MERCURY_ISA_VERSION
	.align		4
        /*00a4*/ 	.byte	0x03, 0x5f
        /*00a6*/ 	.short	0x0101


	//----- nvinfo : EIATTR_VRC_CTA_INIT_COUNT
	.align		4
        /*00a8*/ 	.byte	0x02, 0x4a
	.zero		1
	.zero		1


	//----- nvinfo : EIATTR_EXIT_INSTR_OFFSETS
	.align		4
        /*00ac*/ 	.byte	0x04, 0x1c
        /*00ae*/ 	.short	(.L_27 - .L_26)


	//   ....[0]....
.L_26:
        /*00b0*/ 	.word	0x00001030


	//----- nvinfo : EIATTR_CRS_STACK_SIZE
	.align		4
.L_27:
        /*00b4*/ 	.byte	0x04, 0x1e
        /*00b6*/ 	.short	(.L_29 - .L_28)
.L_28:
        /*00b8*/ 	.word	0x00000000


	//----- nvinfo : EIATTR_CBANK_PARAM_SIZE
	.align		4
.L_29:
        /*00bc*/ 	.byte	0x03, 0x19
        /*00be*/ 	.short	0x0030


	//----- nvinfo : EIATTR_PARAM_CBANK
	.align		4
        /*00c0*/ 	.byte	0x04, 0x0a
        /*00c2*/ 	.short	(.L_31 - .L_30)
	.align		4
.L_30:
        /*00c4*/ 	.word	index@(.nv.constant0._Z11conv_kernelPKfS0_Pfiiiiii)
        /*00c8*/ 	.short	0x0380
        /*00ca*/ 	.short	0x0030


	//----- nvinfo : EIATTR_SW_WAR
	.align		4
.L_31:
        /*00cc*/ 	.byte	0x04, 0x36
        /*00ce*/ 	.short	(.L_33 - .L_32)
.L_32:
        /*00d0*/ 	.word	0x00000008
.L_33:


//--------------------- .nv.callgraph             --------------------------
	.section	.nv.callgraph,"",@"SHT_CUDA_CALLGRAPH"
	.align	4
	.sectionentsize	8
	.align		4
        /*0000*/ 	.word	0x00000000
	.align		4
        /*0004*/ 	.word	0xffffffff
	.align		4
        /*0008*/ 	.word	0x00000000
	.align		4
        /*000c*/ 	.word	0xfffffffe
	.align		4
        /*0010*/ 	.word	0x00000000
	.align		4
        /*0014*/ 	.word	0xfffffffd
	.align		4
        /*0018*/ 	.word	0x00000000
	.align		4
        /*001c*/ 	.word	0xfffffffc


//--------------------- .text._Z11conv_kernelPKfS0_Pfiiiiii --------------------------
	.section	.text._Z11conv_kernelPKfS0_Pfiiiiii,"ax",@progbits
	.align	128
        .global         _Z11conv_kernelPKfS0_Pfiiiiii
        .type           _Z11conv_kernelPKfS0_Pfiiiiii,@function
        .size           _Z11conv_kernelPKfS0_Pfiiiiii,(.L_x_18 - _Z11conv_kernelPKfS0_Pfiiiiii)
        .other          _Z11conv_kernelPKfS0_Pfiiiiii,@"STO_CUDA_ENTRY STV_DEFAULT"
_Z11conv_kernelPKfS0_Pfiiiiii:
.text._Z11conv_kernelPKfS0_Pfiiiiii:
[----:B------:R-:W-:Y:S01]  /*0000*/  LDC R1, c[0x0][0x37c] ;  /* 0x0000df00ff017b82 */ /* 0x000fe20000000800 */
[----:B------:R-:W0:Y:S07]  /*0010*/  S2R R7, SR_TID.X ;  /* 0x0000000000077919 */ /* 0x000e2e0000002100 */
[----:B------:R-:W1:Y:S01]  /*0020*/  LDC.64 R4, c[0x0][0x3a0] ;  /* 0x0000e800ff047b82 */ /* 0x000e620000000a00 */
[----:B------:R-:W0:Y:S01]  /*0030*/  LDCU UR4, c[0x0][0x360] ;  /* 0x00006c00ff0477ac */ /* 0x000e220008000800 */
[----:B------:R-:W-:Y:S01]  /*0040*/  BSSY.RECONVERGENT B0, `(.L_x_0) ;  /* 0x0000017000007945 */ /* 0x000fe20003800200 */
[----:B------:R-:W0:Y:S01]  /*0050*/  S2R R6, SR_TID.Y ;  /* 0x0000000000067919 */ /* 0x000e220000002200 */
[----:B------:R-:W2:Y:S01]  /*0060*/  LDCU.64 UR6, c[0x0][0x358] ;  /* 0x00006b00ff0677ac */ /* 0x000ea20008000a00 */
[----:B------:R-:W3:Y:S01]  /*0070*/  S2R R17, SR_CgaCtaId ;  /* 0x0000000000117919 */ /* 0x000ee20000008800 */
[C---:B-1----:R-:W-:Y:S01]  /*0080*/  IMAD R13, R5.reuse, R4, RZ ;  /* 0x00000004050d7224 */ /* 0x042fe200078e02ff */
[----:B------:R-:W-:Y:S01]  /*0090*/  IADD3 R8, PT, PT, R5, 0xf, RZ ;  /* 0x0000000f05087810 */ /* 0x000fe20007ffe0ff */
[----:B0-----:R-:W-:-:S05]  /*00a0*/  IMAD R9, R6, UR4, R7 ;  /* 0x0000000406097c24 */ /* 0x001fca000f8e0207 */
[----:B------:R-:W-:-:S13]  /*00b0*/  ISETP.GE.AND P0, PT, R9, R13, PT ;  /* 0x0000000d0900720c */ /* 0x000fda0003f06270 */
[----:B--23--:R-:W-:Y:S05]  /*00c0*/  @P0 BRA `(.L_x_1) ;  /* 0x0000000000380947 */ /* 0x00cfea0003800000 */
[----:B------:R-:W0:Y:S01]  /*00d0*/  S2R R5, SR_CgaCtaId ;  /* 0x0000000000057919 */ /* 0x000e220000008800 */
[----:B------:R-:W1:Y:S01]  /*00e0*/  LDC R10, c[0x0][0x364] ;  /* 0x0000d900ff0a7b82 */ /* 0x000e620000000800 */
[----:B------:R-:W-:-:S07]  /*00f0*/  MOV R0, 0x400 ;  /* 0x0000040000007802 */ /* 0x000fce0000000f00 */
[----:B------:R-:W2:Y:S01]  /*0100*/  LDC.64 R2, c[0x0][0x388] ;  /* 0x0000e200ff027b82 */ /* 0x000ea20000000a00 */
[----:B0-----:R-:W-:Y:S01]  /*0110*/  LEA R12, R5, R0, 0x18 ;  /* 0x00000000050c7211 */ /* 0x001fe200078ec0ff */
[----:B-1----:R-:W-:Y:S01]  /*0120*/  IMAD R0, R10, UR4, RZ ;  /* 0x000000040a007c24 */ /* 0x002fe2000f8e02ff */
[----:B------:R-:W-:-:S07]  /*0130*/  MOV R5, R9 ;  /* 0x0000000900057202 */ /* 0x000fce0000000f00 */
.L_x_2:
[----:B0-2---:R-:W-:-:S06]  /*0140*/  IMAD.WIDE R10, R5, 0x4, R2 ;  /* 0x00000004050a7825 */ /* 0x005fcc00078e0202 */
[----:B------:R-:W2:Y:S01]  /*0150*/  LDG.E R10, desc[UR6][R10.64] ;  /* 0x000000060a0a7981 */ /* 0x000ea2000c1e1900 */
[----:B------:R-:W-:Y:S01]  /*0160*/  IMAD R15, R5, 0x4, R12 ;  /* 0x00000004050f7824 */ /* 0x000fe200078e020c */
[----:B------:R-:W-:-:S04]  /*0170*/  IADD3 R5, PT, PT, R0, R5, RZ ;  /* 0x0000000500057210 */ /* 0x000fc80007ffe0ff */
[----:B------:R-:W-:Y:S01]  /*0180*/  ISETP.GE.AND P0, PT, R5, R13, PT ;  /* 0x0000000d0500720c */ /* 0x000fe20003f06270 */
[----:B--2---:R0:W-:-:S12]  /*0190*/  STS [R15], R10 ;  /* 0x0000000a0f007388 */ /* 0x0041d80000000800 */
[----:B------:R-:W-:Y:S05]  /*01a0*/  @!P0 BRA `(.L_x_2) ;  /* 0xfffffffc00e48947 */ /* 0x000fea000383ffff */
.L_x_1:
[----:B------:R-:W-:Y:S05]  /*01b0*/  BSYNC.RECONVERGENT B0 ;  /* 0x0000000000007941 */ /* 0x000fea0003800200 */
.L_x_0:
[----:B------:R-:W-:Y:S01]  /*01c0*/  IADD3 R3, PT, PT, R4, 0xf, RZ ;  /* 0x0000000f04037810 */ /* 0x000fe20007ffe0ff */
[----:B------:R-:W-:Y:S01]  /*01d0*/  BAR.SYNC.DEFER_BLOCKING 0x0 ;  /* 0x0000000000007b1d */ /* 0x000fe20000010000 */
[----:B------:R-:W-:-:S03]  /*01e0*/  MOV R0, 0x400 ;  /* 0x0000040000007802 */ /* 0x000fc60000000f00 */
[----:B------:R-:W-:Y:S01]  /*01f0*/  IMAD R12, R8, R3, RZ ;  /* 0x00000003080c7224 */ /* 0x000fe200078e02ff */
[----:B------:R-:W-:Y:S01]  /*0200*/  LEA R0, R17, R0, 0x18 ;  /* 0x0000000011007211 */ /* 0x000fe200078ec0ff */
[----:B------:R-:W1:Y:S01]  /*0210*/  LDCU UR8, c[0x0][0x39c] ;  /* 0x00007380ff0877ac */ /* 0x000e620008000800 */
[----:B------:R-:W-:Y:S02]  /*0220*/  BSSY.RECONVERGENT B0, `(.L_x_3) ;  /* 0x0000036000007945 */ /* 0x000fe40003800200 */
[----:B------:R-:W-:Y:S01]  /*0230*/  ISETP.GE.AND P0, PT, R9, R12, PT ;  /* 0x0000000c0900720c */ /* 0x000fe20003f06270 */
[----:B0-----:R-:W-:-:S12]  /*0240*/  IMAD R10, R13, 0x4, R0 ;  /* 0x000000040d0a7824 */ /* 0x001fd800078e0200 */
[----:B------:R-:W-:Y:S05]  /*0250*/  @P0 BRA `(.L_x_4) ;  /* 0x0000000000c80947 */ /* 0x000fea0003800000 */
[----:B------:R-:W-:Y:S01]  /*0260*/  IABS R11, R8 ;  /* 0x00000008000b7213 */ /* 0x000fe20000000000 */
[----:B------:R-:W0:Y:S01]  /*0270*/  S2R R17, SR_CTAID.X ;  /* 0x0000000000117919 */ /* 0x000e220000002500 */
[----:B------:R-:W2:Y:S02]  /*0280*/  S2UR UR5, SR_CTAID.Y ;  /* 0x00000000000579c3 */ /* 0x000ea40000002600 */
[----:B------:R-:W3:Y:S06]  /*0290*/  I2F.RP R13, R11 ;  /* 0x0000000b000d7306 */ /* 0x000eec0000209400 */
[----:B------:R-:W2:Y:S08]  /*02a0*/  LDC R16, c[0x0][0x364] ;  /* 0x0000d900ff107b82 */ /* 0x000eb00000000800 */
[----:B------:R-:W4:Y:S01]  /*02b0*/  LDC.64 R4, c[0x0][0x398] ;  /* 0x0000e600ff047b82 */ /* 0x000f220000000a00 */
[----:B---3--:R-:W3:Y:S07]  /*02c0*/  MUFU.RCP R13, R13 ;  /* 0x0000000d000d7308 */ /* 0x008eee0000001000 */
[----:B------:R-:W1:Y:S01]  /*02d0*/  LDC.64 R2, c[0x0][0x380] ;  /* 0x0000e000ff027b82 */ /* 0x000e620000000a00 */
[----:B0-----:R-:W-:Y:S01]  /*02e0*/  IMAD R17, R17, UR4, RZ ;  /* 0x0000000411117c24 */ /* 0x001fe2000f8e02ff */
[----:B---3--:R-:W-:-:S06]  /*02f0*/  IADD3 R15, PT, PT, R13, 0xffffffe, RZ ;  /* 0x0ffffffe0d0f7810 */ /* 0x008fcc0007ffe0ff */
[----:B------:R-:W0:Y:S02]  /*0300*/  F2I.FTZ.U32.TRUNC.NTZ R15, R15 ;  /* 0x0000000f000f7305 */ /* 0x000e24000021f000 */
[----:B0-----:R-:W-:-:S05]  /*0310*/  IADD3 R14, PT, PT, RZ, -R15, RZ ;  /* 0x8000000fff0e7210 */ /* 0x001fca0007ffe0ff */
[----:B------:R-:W-:Y:S02]  /*0320*/  IMAD R19, R14, R11, RZ ;  /* 0x0000000b0e137224 */ /* 0x000fe400078e02ff */
[----:B------:R-:W-:-:S04]  /*0330*/  IMAD.MOV.U32 R14, RZ, RZ, RZ ;  /* 0x000000ffff0e7224 */ /* 0x000fc800078e00ff */
[----:B------:R-:W-:-:S04]  /*0340*/  IMAD.HI.U32 R13, R15, R19, R14 ;  /* 0x000000130f0d7227 */ /* 0x000fc800078e000e */
[C---:B--2---:R-:W-:Y:S02]  /*0350*/  IMAD R15, R16.reuse, UR5, RZ ;  /* 0x00000005100f7c24 */ /* 0x044fe4000f8e02ff */
[----:B----4-:R-:W-:Y:S02]  /*0360*/  IMAD R14, R5, R4, RZ ;  /* 0x00000004050e7224 */ /* 0x010fe400078e02ff */
[----:B-1----:R-:W-:-:S07]  /*0370*/  IMAD R16, R16, UR4, RZ ;  /* 0x0000000410107c24 */ /* 0x002fce000f8e02ff */
.L_x_7:
[----:B0-----:R-:W-:Y:S01]  /*0380*/  IABS R4, R8 ;  /* 0x0000000800047213 */ /* 0x001fe20000000000 */
[----:B------:R-:W-:Y:S01]  /*0390*/  BSSY.RECONVERGENT B1, `(.L_x_5) ;  /* 0x000001b000017945 */ /* 0x000fe20003800200 */
[----:B------:R-:W-:Y:S02]  /*03a0*/  IABS R18, R9 ;  /* 0x0000000900127213 */ /* 0x000fe40000000000 */
[----:B------:R-:W-:-:S03]  /*03b0*/  IADD3 R5, PT, PT, RZ, -R4, RZ ;  /* 0x80000004ff057210 */ /* 0x000fc60007ffe0ff */
[----:B------:R-:W-:-:S04]  /*03c0*/  IMAD.HI.U32 R4, R13, R18, RZ ;  /* 0x000000120d047227 */ /* 0x000fc800078e00ff */
[----:B------:R-:W-:Y:S01]  /*03d0*/  IMAD R18, R4, R5, R18 ;  /* 0x0000000504127224 */ /* 0x000fe200078e0212 */
[----:B------:R-:W-:-:S04]  /*03e0*/  IABS R5, R8 ;  /* 0x0000000800057213 */ /* 0x000fc80000000000 */
[----:B------:R-:W-:-:S13]  /*03f0*/  ISETP.GT.U32.AND P2, PT, R11, R18, PT ;  /* 0x000000120b00720c */ /* 0x000fda0003f44070 */
[----:B------:R-:W-:Y:S01]  /*0400*/  @!P2 IADD3 R18, PT, PT, R18, -R5, RZ ;  /* 0x800000051212a210 */ /* 0x000fe20007ffe0ff */
[----:B------:R-:W-:Y:S01]  /*0410*/  @!P2 VIADD R4, R4, 0x1 ;  /* 0x000000010404a836 */ /* 0x000fe20000000000 */
[----:B------:R-:W-:Y:S02]  /*0420*/  LOP3.LUT R5, R9, R8, RZ, 0x3c, !PT ;  /* 0x0000000809057212 */ /* 0x000fe400078e3cff */
[----:B------:R-:W-:Y:S02]  /*0430*/  ISETP.GE.U32.AND P0, PT, R18, R11, PT ;  /* 0x0000000b1200720c */ /* 0x000fe40003f06070 */
[----:B------:R-:W-:Y:S02]  /*0440*/  ISETP.GE.AND P1, PT, R5, RZ, PT ;  /* 0x000000ff0500720c */ /* 0x000fe40003f26270 */
[----:B------:R-:W-:-:S09]  /*0450*/  ISETP.NE.AND P2, PT, R8, RZ, PT ;  /* 0x000000ff0800720c */ /* 0x000fd20003f45270 */
[----:B------:R-:W-:-:S04]  /*0460*/  @P0 IADD3 R4, PT, PT, R4, 0x1, RZ ;  /* 0x0000000104040810 */ /* 0x000fc80007ffe0ff */
[----:B------:R-:W-:Y:S02]  /*0470*/  @!P1 IADD3 R4, PT, PT, -R4, RZ, RZ ;  /* 0x000000ff04049210 */ /* 0x000fe40007ffe1ff */
[----:B------:R-:W-:-:S04]  /*0480*/  @!P2 LOP3.LUT R4, RZ, R8, RZ, 0x33, !PT ;  /* 0x00000008ff04a212 */ /* 0x000fc800078e33ff */
[----:B------:R-:W-:Y:S01]  /*0490*/  IADD3 R5, PT, PT, R15, R4, RZ ;  /* 0x000000040f057210 */ /* 0x000fe20007ffe0ff */
[----:B------:R-:W-:-:S04]  /*04a0*/  IMAD.MOV R18, RZ, RZ, -R4 ;  /* 0x000000ffff127224 */ /* 0x000fc800078e0a04 */
[----:B------:R-:W-:-:S05]  /*04b0*/  IMAD R18, R8, R18, R9 ;  /* 0x0000001208127224 */ /* 0x000fca00078e0209 */
[----:B------:R-:W-:-:S05]  /*04c0*/  IADD3 R18, PT, PT, R17, R18, RZ ;  /* 0x0000001211127210 */ /* 0x000fca0007ffe0ff */
[----:B------:R-:W-:-:S05]  /*04d0*/  IMAD R5, R5, UR8, R18 ;  /* 0x0000000805057c24 */ /* 0x000fca000f8e0212 */
[----:B------:R-:W-:-:S13]  /*04e0*/  ISETP.GE.AND P0, PT, R5, R14, PT ;  /* 0x0000000e0500720c */ /* 0x000fda0003f06270 */
[----:B------:R-:W-:Y:S05]  /*04f0*/  @P0 BRA `(.L_x_6) ;  /* 0x0000000000100947 */ /* 0x000fea0003800000 */
[----:B------:R-:W-:-:S06]  /*0500*/  IMAD.WIDE R4, R5, 0x4, R2 ;  /* 0x0000000405047825 */ /* 0x000fcc00078e0202 */
[----:B------:R-:W2:Y:S01]  /*0510*/  LDG.E R4, desc[UR6][R4.64] ;  /* 0x0000000604047981 */ /* 0x000ea2000c1e1900 */
[----:B------:R-:W-:-:S05]  /*0520*/  LEA R19, R9, R10, 0x2 ;  /* 0x0000000a09137211 */ /* 0x000fca00078e10ff */
[----:B--2---:R0:W-:Y:S02]  /*0530*/  STS [R19], R4 ;  /* 0x0000000413007388 */ /* 0x0041e40000000800 */
.L_x_6:
[----:B------:R-:W-:Y:S05]  /*0540*/  BSYNC.RECONVERGENT B1 ;  /* 0x0000000000017941 */ /* 0x000fea0003800200 */
.L_x_5:
[----:B------:R-:W-:-:S05]  /*0550*/  IMAD.IADD R9, R16, 0x1, R9 ;  /* 0x0000000110097824 */ /* 0x000fca00078e0209 */
[----:B------:R-:W-:-:S13]  /*0560*/  ISETP.GE.AND P0, PT, R9, R12, PT ;  /* 0x0000000c0900720c */ /* 0x000fda0003f06270 */
[----:B------:R-:W-:Y:S05]  /*0570*/  @!P0 BRA `(.L_x_7) ;  /* 0xfffffffc00808947 */ /* 0x000fea000383ffff */
.L_x_4:
[----:B-1----:R-:W-:Y:S05]  /*0580*/  BSYNC.RECONVERGENT B0 ;  /* 0x0000000000007941 */ /* 0x002fea0003800200 */
.L_x_3:
[----:B------:R-:W1:Y:S01]  /*0590*/  S2R R2, SR_CTAID.X ;  /* 0x0000000000027919 */ /* 0x000e620000002500 */
[----:B------:R-:W2:Y:S01]  /*05a0*/  S2UR UR5, SR_CTAID.Y ;  /* 0x00000000000579c3 */ /* 0x000ea20000002600 */
[----:B------:R-:W3:Y:S01]  /*05b0*/  LDCU.64 UR8, c[0x0][0x3a8] ;  /* 0x00007500ff0877ac */ /* 0x000ee20008000a00 */
[----:B------:R-:W-:Y:S06]  /*05c0*/  BSSY.RECONVERGENT B0, `(.L_x_8) ;  /* 0x00000a5000007945 */ /* 0x000fec0003800200 */
[----:B------:R-:W2:Y:S01]  /*05d0*/  LDC R3, c[0x0][0x364] ;  /* 0x0000d900ff037b82 */ /* 0x000ea20000000800 */
[----:B-1----:R-:W-:-:S02]  /*05e0*/  IMAD R2, R2, UR4, R7 ;  /* 0x0000000402027c24 */ /* 0x002fc4000f8e0207 */
[----:B--2---:R-:W-:-:S05]  /*05f0*/  IMAD R3, R3, UR5, R6 ;  /* 0x0000000503037c24 */ /* 0x004fca000f8e0206 */
[----:B------:R-:W-:Y:S01]  /*0600*/  BAR.SYNC.DEFER_BLOCKING 0x0 ;  /* 0x0000000000007b1d */ /* 0x000fe20000010000 */
[----:B---3--:R-:W-:-:S04]  /*0610*/  ISETP.GE.AND P0, PT, R3, UR8, PT ;  /* 0x0000000803007c0c */ /* 0x008fc8000bf06270 */
[----:B------:R-:W-:-:S13]  /*0620*/  ISETP.GE.OR P0, PT, R2, UR9, P0 ;  /* 0x0000000902007c0c */ /* 0x000fda0008706670 */
[----:B------:R-:W-:Y:S05]  /*0630*/  @P0 BRA `(.L_x_9) ;  /* 0x0000000800740947 */ /* 0x000fea0003800000 */
[----:B0-----:R-:W0:Y:S01]  /*0640*/  LDC.64 R4, c[0x0][0x3a0] ;  /* 0x0000e800ff047b82 */ /* 0x001e220000000a00 */
[----:B------:R-:W-:Y:S02]  /*0650*/  IMAD R7, R8, R6, R7 ;  /* 0x0000000608077224 */ /* 0x000fe400078e0207 */
[----:B------:R-:W-:Y:S02]  /*0660*/  HFMA2 R12, -RZ, RZ, 0, 0 ;  /* 0x00000000ff0c7431 */ /* 0x000fe400000001ff */
[----:B------:R-:W-:Y:S01]  /*0670*/  IMAD R2, R3, UR9, R2 ;  /* 0x0000000903027c24 */ /* 0x000fe2000f8e0202 */
[----:B------:R-:W-:Y:S02]  /*0680*/  LEA R8, R7, R10, 0x2 ;  /* 0x0000000a07087211 */ /* 0x000fe400078e10ff */
[----:B0-----:R-:W-:-:S04]  /*0690*/  VIMNMX R4, PT, PT, R5, R4, PT ;  /* 0x0000000405047248 */ /* 0x001fc80003fe0100 */
[----:B------:R-:W-:-:S13]  /*06a0*/  ISETP.GE.AND P0, PT, R4, 0x1, PT ;  /* 0x000000010400780c */ /* 0x000fda0003f06270 */
[----:B------:R-:W-:Y:S05]  /*06b0*/  @!P0 BRA `(.L_x_10) ;  /* 0x0000000800488947 */ /* 0x000fea0003800000 */
[C---:B------:R-:W-:Y:S01]  /*06c0*/  LOP3.LUT R23, R5.reuse, 0x7, RZ, 0xc0, !PT ;  /* 0x0000000705177812 */ /* 0x040fe200078ec0ff */
[----:B------:R-:W-:Y:S01]  /*06d0*/  UMOV UR4, URZ ;  /* 0x000000ff00047c82 */ /* 0x000fe20008000000 */
[C---:B------:R-:W-:Y:S02]  /*06e0*/  LOP3.LUT R22, R5.reuse, 0xf, RZ, 0xc0, !PT ;  /* 0x0000000f05167812 */ /* 0x040fe400078ec0ff */
[----:B------:R-:W-:Y:S01]  /*06f0*/  LOP3.LUT R6, R5, 0x3, RZ, 0xc0, !PT ;  /* 0x0000000305067812 */ /* 0x000fe200078ec0ff */
[----:B------:R-:W-:Y:S01]  /*0700*/  VIADD R4, R23, 0xffffffff ;  /* 0xffffffff17047836 */ /* 0x000fe20000000000 */
[----:B------:R-:W-:Y:S02]  /*0710*/  IADD3 R3, PT, PT, R22, -0x1, RZ ;  /* 0xffffffff16037810 */ /* 0x000fe40007ffe0ff */
[----:B------:R-:W-:Y:S02]  /*0720*/  MOV R12, RZ ;  /* 0x000000ff000c7202 */ /* 0x000fe40000000f00 */
[----:B------:R-:W-:-:S02]  /*0730*/  ISETP.GE.U32.AND P1, PT, R4, 0x3, PT ;  /* 0x000000030400780c */ /* 0x000fc40003f26070 */
[----:B------:R-:W-:Y:S02]  /*0740*/  LOP3.LUT R4, R5, 0x7ffffff0, RZ, 0xc0, !PT ;  /* 0x7ffffff005047812 */ /* 0x000fe400078ec0ff */
[----:B------:R-:W-:Y:S02]  /*0750*/  ISETP.GE.U32.AND P0, PT, R3, 0x7, PT ;  /* 0x000000070300780c */ /* 0x000fe40003f06070 */
[----:B------:R-:W-:Y:S02]  /*0760*/  SHF.L.U32 R3, R5, 0x2, RZ ;  /* 0x0000000205037819 */ /* 0x000fe400000006ff */
[----:B------:R-:W-:-:S09]  /*0770*/  IADD3 R7, PT, PT, -R4, RZ, RZ ;  /* 0x000000ff04077210 */ /* 0x000fd20007ffe1ff */
.L_x_16:
[----:B------:R-:W0:Y:S01]  /*0780*/  LDC R9, c[0x0][0x3a4] ;  /* 0x0000e900ff097b82 */ /* 0x000e220000000800 */
[----:B------:R-:W-:Y:S01]  /*0790*/  IMAD.MOV.U32 R14, RZ, RZ, RZ ;  /* 0x000000ffff0e7224 */ /* 0x000fe200078e00ff */
[----:B------:R-:W-:Y:S02]  /*07a0*/  MOV R10, R8 ;  /* 0x00000008000a7202 */ /* 0x000fe40000000f00 */
[----:B0-----:R-:W-:-:S13]  /*07b0*/  ISETP.GE.U32.AND P2, PT, R9, 0x10, PT ;  /* 0x000000100900780c */ /* 0x001fda0003f46070 */
[----:B------:R-:W-:Y:S05]  /*07c0*/  @!P2 BRA `(.L_x_11) ;  /* 0x0000000000e8a947 */ /* 0x000fea0003800000 */
[----:B------:R-:W-:Y:S01]  /*07d0*/  IMAD R5, R3, UR4, R0 ;  /* 0x0000000403057c24 */ /* 0x000fe2000f8e0200 */
[----:B------:R-:W-:Y:S02]  /*07e0*/  MOV R11, R7 ;  /* 0x00000007000b7202 */ /* 0x000fe40000000f00 */
[----:B------:R-:W-:Y:S01]  /*07f0*/  MOV R10, R8 ;  /* 0x00000008000a7202 */ /* 0x000fe20000000f00 */
[----:B------:R-:W-:-:S07]  /*0800*/  VIADD R5, R5, 0x20 ;  /* 0x0000002005057836 */ /* 0x000fce0000000000 */
.L_x_12:
[----:B------:R-:W-:Y:S01]  /*0810*/  LDS R15, [R10] ;  /* 0x000000000a0f7984 */ /* 0x000fe20000000800 */
[----:B------:R-:W-:-:S03]  /*0820*/  IADD3 R11, PT, PT, R11, 0x10, RZ ;  /* 0x000000100b0b7810 */ /* 0x000fc60007ffe0ff */
[----:B------:R-:W0:Y:S01]  /*0830*/  LDS R14, [R5+-0x20] ;  /* 0xffffe000050e7984 */ /* 0x000e220000000800 */
[----:B------:R-:W-:-:S03]  /*0840*/  ISETP.NE.AND P2, PT, R11, RZ, PT ;  /* 0x000000ff0b00720c */ /* 0x000fc60003f45270 */
[----:B------:R-:W-:Y:S04]  /*0850*/  LDS R21, [R10+0x4] ;  /* 0x000004000a157984 */ /* 0x000fe80000000800 */
[----:B------:R-:W1:Y:S04]  /*0860*/  LDS R26, [R5+-0x1c] ;  /* 0xffffe400051a7984 */ /* 0x000e680000000800 */
[----:B------:R-:W-:Y:S04]  /*0870*/  LDS R20, [R10+0x8] ;  /* 0x000008000a147984 */ /* 0x000fe80000000800 */
[----:B------:R-:W2:Y:S04]  /*0880*/  LDS R13, [R5+-0x18] ;  /* 0xffffe800050d7984 */ /* 0x000ea80000000800 */
[----:B------:R-:W-:Y:S04]  /*0890*/  LDS R18, [R10+0xc] ;  /* 0x00000c000a127984 */ /* 0x000fe80000000800 */
[----:B------:R-:W3:Y:S04]  /*08a0*/  LDS R19, [R5+-0x14] ;  /* 0xffffec0005137984 */ /* 0x000ee80000000800 */
[----:B------:R-:W-:Y:S04]  /*08b0*/  LDS R16, [R10+0x10] ;  /* 0x000010000a107984 */ /* 0x000fe80000000800 */
[----:B------:R-:W4:Y:S04]  /*08c0*/  LDS R17, [R5+-0x10] ;  /* 0xfffff00005117984 */ /* 0x000f280000000800 */
[----:B------:R-:W-:Y:S01]  /*08d0*/  LDS R24, [R10+0x14] ;  /* 0x000014000a187984 */ /* 0x000fe20000000800 */
[----:B0-----:R-:W-:-:S03]  /*08e0*/  FFMA R14, R15, R14, R12 ;  /* 0x0000000e0f0e7223 */ /* 0x001fc6000000000c */
[----:B------:R-:W0:Y:S04]  /*08f0*/  LDS R25, [R5+-0xc] ;  /* 0xfffff40005197984 */ /* 0x000e280000000800 */
[----:B------:R-:W-:Y:S01]  /*0900*/  LDS R15, [R5+-0x8] ;  /* 0xfffff800050f7984 */ /* 0x000fe20000000800 */
[----:B-1----:R-:W-:-:S03]  /*0910*/  FFMA R21, R21, R26, R14 ;  /* 0x0000001a15157223 */ /* 0x002fc6000000000e */
[----:B------:R-:W-:Y:S04]  /*0920*/  LDS R12, [R10+0x1c] ;  /* 0x00001c000a0c7984 */ /* 0x000fe80000000800 */
[----:B------:R-:W1:Y:S01]  /*0930*/  LDS R14, [R10+0x18] ;  /* 0x000018000a0e7984 */ /* 0x000e620000000800 */
[----:B--2---:R-:W-:-:S03]  /*0940*/  FFMA R21, R20, R13, R21 ;  /* 0x0000000d14157223 */ /* 0x004fc60000000015 */
[----:B------:R-:W2:Y:S04]  /*0950*/  LDS R13, [R5+-0x4] ;  /* 0xfffffc00050d7984 */ /* 0x000ea80000000800 */
[----:B------:R-:W-:Y:S01]  /*0960*/  LDS R20, [R10+0x20] ;  /* 0x000020000a147984 */ /* 0x000fe20000000800 */
[----:B---3--:R-:W-:-:S03]  /*0970*/  FFMA R27, R18, R19, R21 ;  /* 0x00000013121b7223 */ /* 0x008fc60000000015 */
[----:B------:R-:W3:Y:S04]  /*0980*/  LDS R21, [R5] ;  /* 0x0000000005157984 */ /* 0x000ee80000000800 */
[----:B------:R-:W-:Y:S01]  /*0990*/  LDS R19, [R10+0x24] ;  /* 0x000024000a137984 */ /* 0x000fe20000000800 */
[----:B----4-:R-:W-:-:S03]  /*09a0*/  FFMA R17, R16, R17, R27 ;  /* 0x0000001110117223 */ /* 0x010fc6000000001b */
[----:B------:R-:W4:Y:S04]  /*09b0*/  LDS R18, [R5+0x4] ;  /* 0x0000040005127984 */ /* 0x000f280000000800 */
[----:B------:R-:W-:Y:S01]  /*09c0*/  LDS R16, [R10+0x28] ;  /* 0x000028000a107984 */ /* 0x000fe20000000800 */
[----:B0-----:R-:W-:-:S03]  /*09d0*/  FFMA R25, R24, R25, R17 ;  /* 0x0000001918197223 */ /* 0x001fc60000000011 */
[----:B------:R-:W0:Y:S01]  /*09e0*/  LDS R17, [R5+0x8] ;  /* 0x0000080005117984 */ /* 0x000e220000000800 */
[----:B-1----:R-:W-:-:S03]  /*09f0*/  FFMA R25, R14, R15, R25 ;  /* 0x0000000f0e197223 */ /* 0x002fc60000000019 */
[----:B------:R-:W-:Y:S01]  /*0a00*/  LDS R14, [R10+0x2c] ;  /* 0x00002c000a0e7984 */ /* 0x000fe20000000800 */
[----:B--2---:R-:W-:-:S03]  /*0a10*/  FFMA R25, R12, R13, R25 ;  /* 0x0000000d0c197223 */ /* 0x004fc60000000019 */
[----:B------:R-:W1:Y:S04]  /*0a20*/  LDS R15, [R5+0xc] ;  /* 0x00000c00050f7984 */ /* 0x000e680000000800 */
[----:B------:R-:W-:Y:S01]  /*0a30*/  LDS R12, [R10+0x30] ;  /* 0x000030000a0c7984 */ /* 0x000fe20000000800 */
[----:B---3--:R-:W-:-:S03]  /*0a40*/  FFMA R24, R20, R21, R25 ;  /* 0x0000001514187223 */ /* 0x008fc60000000019 */
[----:B------:R-:W2:Y:S04]  /*0a50*/  LDS R13, [R5+0x10] ;  /* 0x00001000050d7984 */ /* 0x000ea80000000800 */
[----:B------:R-:W-:Y:S01]  /*0a60*/  LDS R20, [R10+0x34] ;  /* 0x000034000a147984 */ /* 0x000fe20000000800 */
[----:B----4-:R-:W-:-:S03]  /*0a70*/  FFMA R27, R19, R18, R24 ;  /* 0x00000012131b7223 */ /* 0x010fc60000000018 */
[----:B------:R-:W3:Y:S04]  /*0a80*/  LDS R21, [R5+0x14] ;  /* 0x0000140005157984 */ /* 0x000ee80000000800 */
[----:B------:R-:W-:Y:S04]  /*0a90*/  LDS R24, [R10+0x38] ;  /* 0x000038000a187984 */ /* 0x000fe80000000800 */
[----:B------:R-:W4:Y:S01]  /*0aa0*/  LDS R25, [R5+0x18] ;  /* 0x0000180005197984 */ /* 0x000f220000000800 */
[----:B0-----:R-:W-:-:S03]  /*0ab0*/  FFMA R17, R16, R17, R27 ;  /* 0x0000001110117223 */ /* 0x001fc6000000001b */
[----:B------:R0:W-:Y:S04]  /*0ac0*/  LDS R18, [R10+0x3c] ;  /* 0x00003c000a127984 */ /* 0x0001e80000000800 */
[----:B------:R5:W4:Y:S01]  /*0ad0*/  LDS R19, [R5+0x1c] ;  /* 0x00001c0005137984 */ /* 0x000b220000000800 */
[----:B0-----:R-:W-:Y:S01]  /*0ae0*/  IADD3 R10, PT, PT, R10, 0x40, RZ ;  /* 0x000000400a0a7810 */ /* 0x001fe20007ffe0ff */
[----:B-1----:R-:W-:Y:S01]  /*0af0*/  FFMA R15, R14, R15, R17 ;  /* 0x0000000f0e0f7223 */ /* 0x002fe20000000011 */
[----:B-----5:R-:W-:-:S03]  /*0b00*/  IADD3 R5, PT, PT, R5, 0x40, RZ ;  /* 0x0000004005057810 */ /* 0x020fc60007ffe0ff */
[----:B--2---:R-:W-:-:S04]  /*0b10*/  FFMA R13, R12, R13, R15 ;  /* 0x0000000d0c0d7223 */ /* 0x004fc8000000000f */
[----:B---3--:R-:W-:-:S04]  /*0b20*/  FFMA R13, R20, R21, R13 ;  /* 0x00000015140d7223 */ /* 0x008fc8000000000d */
[----:B----4-:R-:W-:-:S04]  /*0b30*/  FFMA R13, R24, R25, R13 ;  /* 0x00000019180d7223 */ /* 0x010fc8000000000d */
[----:B------:R-:W-:Y:S01]  /*0b40*/  FFMA R12, R18, R19, R13 ;  /* 0x00000013120c7223 */ /* 0x000fe2000000000d */
[----:B------:R-:W-:Y:S06]  /*0b50*/  @P2 BRA `(.L_x_12) ;  /* 0xfffffffc002c2947 */ /* 0x000fec000383ffff */
[----:B------:R-:W-:-:S07]  /*0b60*/  IMAD.MOV.U32 R14, RZ, RZ, R4 ;  /* 0x000000ffff0e7224 */ /* 0x000fce00078e0004 */
.L_x_11:
[----:B------:R-:W-:-:S13]  /*0b70*/  ISETP.NE.AND P2, PT, R22, RZ, PT ;  /* 0x000000ff1600720c */ /* 0x000fda0003f45270 */
[----:B------:R-:W-:Y:S05]  /*0b80*/  @!P2 BRA `(.L_x_13) ;  /* 0x000000040000a947 */ /* 0x000fea0003800000 */
[----:B------:R-:W-:Y:S01]  /*0b90*/  ISETP.NE.AND P2, PT, R23, RZ, PT ;  /* 0x000000ff1700720c */ /* 0x000fe20003f45270 */
[----:B------:R-:W-:-:S12]  /*0ba0*/  @!P0 BRA `(.L_x_14) ;  /* 0x0000000000708947 */ /* 0x000fd80003800000 */
[----:B------:R-:W-:Y:S01]  /*0bb0*/  IMAD R15, R9, UR4, R14 ;  /* 0x00000004090f7c24 */ /* 0x000fe2000f8e020e */
[----:B------:R-:W-:Y:S01]  /*0bc0*/  LDS R17, [R10] ;  /* 0x000000000a117984 */ /* 0x000fe20000000800 */
[----:B------:R-:W-:-:S03]  /*0bd0*/  IADD3 R14, PT, PT, R14, 0x8, RZ ;  /* 0x000000080e0e7810 */ /* 0x000fc60007ffe0ff */
[----:B------:R-:W-:Y:S01]  /*0be0*/  LEA R15, R15, R0, 0x2 ;  /* 0x000000000f0f7211 */ /* 0x000fe200078e10ff */
[----:B------:R-:W-:Y:S04]  /*0bf0*/  LDS R24, [R10+0x4] ;  /* 0x000004000a187984 */ /* 0x000fe80000000800 */
[----:B------:R-:W0:Y:S04]  /*0c00*/  LDS R19, [R15] ;  /* 0x000000000f137984 */ /* 0x000e280000000800 */
[----:B------:R-:W1:Y:S04]  /*0c10*/  LDS R21, [R15+0x4] ;  /* 0x000004000f157984 */ /* 0x000e680000000800 */
[----:B------:R-:W-:Y:S04]  /*0c20*/  LDS R5, [R10+0x8] ;  /* 0x000008000a057984 */ /* 0x000fe80000000800 */
[----:B------:R-:W2:Y:S04]  /*0c30*/  LDS R16, [R15+0x8] ;  /* 0x000008000f107984 */ /* 0x000ea80000000800 */
[----:B------:R-:W-:Y:S04]  /*0c40*/  LDS R11, [R10+0xc] ;  /* 0x00000c000a0b7984 */ /* 0x000fe80000000800 */
[----:B------:R-:W3:Y:S04]  /*0c50*/  LDS R18, [R15+0xc] ;  /* 0x00000c000f127984 */ /* 0x000ee80000000800 */
[----:B------:R-:W-:Y:S04]  /*0c60*/  LDS R13, [R10+0x10] ;  /* 0x000010000a0d7984 */ /* 0x000fe80000000800 */
[----:B------:R-:W4:Y:S04]  /*0c70*/  LDS R20, [R15+0x10] ;  /* 0x000010000f147984 */ /* 0x000f280000000800 */
[----:B------:R-:W-:Y:S01]  /*0c80*/  LDS R26, [R15+0x1c] ;  /* 0x00001c000f1a7984 */ /* 0x000fe20000000800 */
[----:B0-----:R-:W-:-:S03]  /*0c90*/  FFMA R19, R17, R19, R12 ;  /* 0x0000001311137223 */ /* 0x001fc6000000000c */
[----:B------:R-:W-:Y:S01]  /*0ca0*/  LDS R12, [R10+0x14] ;  /* 0x000014000a0c7984 */ /* 0x000fe20000000800 */
[----:B-1----:R-:W-:-:S03]  /*0cb0*/  FFMA R28, R24, R21, R19 ;  /* 0x00000015181c7223 */ /* 0x002fc60000000013 */
[----:B------:R-:W0:Y:S04]  /*0cc0*/  LDS R17, [R15+0x14] ;  /* 0x000014000f117984 */ /* 0x000e280000000800 */
[----:B------:R-:W-:Y:S01]  /*0cd0*/  LDS R19, [R10+0x18] ;  /* 0x000018000a137984 */ /* 0x000fe20000000800 */
[----:B--2---:R-:W-:-:S03]  /*0ce0*/  FFMA R16, R5, R16, R28 ;  /* 0x0000001005107223 */ /* 0x004fc6000000001c */
[----:B------:R-:W1:Y:S04]  /*0cf0*/  LDS R24, [R15+0x18] ;  /* 0x000018000f187984 */ /* 0x000e680000000800 */
[----:B------:R2:W5:Y:S01]  /*0d00*/  LDS R21, [R10+0x1c] ;  /* 0x00001c000a157984 */ /* 0x0005620000000800 */
[----:B---3--:R-:W-:Y:S01]  /*0d10*/  FFMA R16, R11, R18, R16 ;  /* 0x000000120b107223 */ /* 0x008fe20000000010 */
[----:B--2---:R-:W-:-:S03]  /*0d20*/  IADD3 R10, PT, PT, R10, 0x20, RZ ;  /* 0x000000200a0a7810 */ /* 0x004fc60007ffe0ff */
[----:B----4-:R-:W-:-:S04]  /*0d30*/  FFMA R13, R13, R20, R16 ;  /* 0x000000140d0d7223 */ /* 0x010fc80000000010 */
[----:B0-----:R-:W-:-:S04]  /*0d40*/  FFMA R12, R12, R17, R13 ;  /* 0x000000110c0c7223 */ /* 0x001fc8000000000d */
[----:B-1----:R-:W-:-:S04]  /*0d50*/  FFMA R12, R19, R24, R12 ;  /* 0x00000018130c7223 */ /* 0x002fc8000000000c */
[----:B-----5:R-:W-:-:S07]  /*0d60*/  FFMA R12, R21, R26, R12 ;  /* 0x0000001a150c7223 */ /* 0x020fce000000000c */
.L_x_14:
[----:B------:R-:W-:Y:S05]  /*0d70*/  @!P2 BRA `(.L_x_13) ;  /* 0x000000000084a947 */ /* 0x000fea0003800000 */
[----:B------:R-:W-:Y:S01]  /*0d80*/  ISETP.NE.AND P2, PT, R6, RZ, PT ;  /* 0x000000ff0600720c */ /* 0x000fe20003f45270 */
[----:B------:R-:W-:-:S12]  /*0d90*/  @!P1 BRA `(.L_x_15) ;  /* 0x0000000000409947 */ /* 0x000fd80003800000 */
[----:B------:R-:W-:Y:S01]  /*0da0*/  IMAD R5, R9, UR4, R14 ;  /* 0x0000000409057c24 */ /* 0x000fe2000f8e020e */
[----:B------:R-:W-:Y:S01]  /*0db0*/  LDS R16, [R10+0x4] ;  /* 0x000004000a107984 */ /* 0x000fe20000000800 */
[----:B------:R-:W-:Y:S02]  /*0dc0*/  IADD3 R14, PT, PT, R14, 0x4, RZ ;  /* 0x000000040e0e7810 */ /* 0x000fe40007ffe0ff */
[----:B------:R-:W-:Y:S01]  /*0dd0*/  IMAD R11, R5, 0x4, R0 ;  /* 0x00000004050b7824 */ /* 0x000fe200078e0200 */
[----:B------:R-:W-:Y:S04]  /*0de0*/  LDS R18, [R10+0x8] ;  /* 0x000008000a127984 */ /* 0x000fe80000000800 */
[----:B------:R-:W-:Y:S04]  /*0df0*/  LDS R5, [R10] ;  /* 0x000000000a057984 */ /* 0x000fe80000000800 */
[----:B------:R-:W0:Y:S04]  /*0e00*/  LDS R13, [R11] ;  /* 0x000000000b0d7984 */ /* 0x000e280000000800 */
[----:B------:R-:W1:Y:S04]  /*0e10*/  LDS R15, [R11+0x4] ;  /* 0x000004000b0f7984 */ /* 0x000e680000000800 */
[----:B------:R-:W2:Y:S04]  /*0e20*/  LDS R17, [R11+0x8] ;  /* 0x000008000b117984 */ /* 0x000ea80000000800 */
[----:B------:R3:W-:Y:S04]  /*0e30*/  LDS R20, [R10+0xc] ;  /* 0x00000c000a147984 */ /* 0x0007e80000000800 */
[----:B------:R-:W4:Y:S01]  /*0e40*/  LDS R19, [R11+0xc] ;  /* 0x00000c000b137984 */ /* 0x000f220000000800 */
[----:B---3--:R-:W-:Y:S01]  /*0e50*/  IADD3 R10, PT, PT, R10, 0x10, RZ ;  /* 0x000000100a0a7810 */ /* 0x008fe20007ffe0ff */
[----:B0-----:R-:W-:-:S04]  /*0e60*/  FFMA R5, R5, R13, R12 ;  /* 0x0000000d05057223 */ /* 0x001fc8000000000c */
[----:B-1----:R-:W-:-:S04]  /*0e70*/  FFMA R5, R16, R15, R5 ;  /* 0x0000000f10057223 */ /* 0x002fc80000000005 */
[----:B--2---:R-:W-:-:S04]  /*0e80*/  FFMA R5, R18, R17, R5 ;  /* 0x0000001112057223 */ /* 0x004fc80000000005 */
[----:B----4-:R-:W-:-:S07]  /*0e90*/  FFMA R12, R20, R19, R5 ;  /* 0x00000013140c7223 */ /* 0x010fce0000000005 */
.L_x_15:
[----:B------:R-:W-:Y:S05]  /*0ea0*/  @!P2 BRA `(.L_x_13) ;  /* 0x000000000038a947 */ /* 0x000fea0003800000 */
[----:B------:R-:W-:Y:S01]  /*0eb0*/  IMAD R9, R9, UR4, R14 ;  /* 0x0000000409097c24 */ /* 0x000fe2000f8e020e */
[----:B------:R-:W-:Y:S01]  /*0ec0*/  LDS R5, [R10] ;  /* 0x000000000a057984 */ /* 0x000fe20000000800 */
[----:B------:R-:W-:-:S03]  /*0ed0*/  ISETP.NE.AND P2, PT, R6, 0x1, PT ;  /* 0x000000010600780c */ /* 0x000fc60003f45270 */
[----:B------:R-:W-:-:S05]  /*0ee0*/  LEA R14, R9, R0, 0x2 ;  /* 0x00000000090e7211 */ /* 0x000fca00078e10ff */
[----:B------:R-:W0:Y:S02]  /*0ef0*/  LDS R9, [R14] ;  /* 0x000000000e097984 */ /* 0x000e240000000800 */
[----:B0-----:R-:W-:-:S03]  /*0f00*/  FFMA R12, R5, R9, R12 ;  /* 0x00000009050c7223 */ /* 0x001fc6000000000c */
[----:B------:R-:W-:Y:S05]  /*0f10*/  @!P2 BRA `(.L_x_13) ;  /* 0x00000000001ca947 */ /* 0x000fea0003800000 */
[----:B------:R-:W-:Y:S01]  /*0f20*/  ISETP.NE.AND P2, PT, R6, 0x2, PT ;  /* 0x000000020600780c */ /* 0x000fe20003f45270 */
[----:B------:R-:W-:Y:S04]  /*0f30*/  LDS R5, [R10+0x4] ;  /* 0x000004000a057984 */ /* 0x000fe80000000800 */
[----:B------:R-:W0:Y:S08]  /*0f40*/  LDS R9, [R14+0x4] ;  /* 0x000004000e097984 */ /* 0x000e300000000800 */
[----:B------:R-:W-:Y:S04]  /*0f50*/  @P2 LDS R11, [R10+0x8] ;  /* 0x000008000a0b2984 */ /* 0x000fe80000000800 */
[----:B------:R-:W1:Y:S01]  /*0f60*/  @P2 LDS R13, [R14+0x8] ;  /* 0x000008000e0d2984 */ /* 0x000e620000000800 */
[----:B0-----:R-:W-:-:S04]  /*0f70*/  FFMA R12, R5, R9, R12 ;  /* 0x00000009050c7223 */ /* 0x001fc8000000000c */
[----:B-1----:R-:W-:-:S07]  /*0f80*/  @P2 FFMA R12, R11, R13, R12 ;  /* 0x0000000d0b0c2223 */ /* 0x002fce000000000c */
.L_x_13:
[----:B------:R-:W0:Y:S01]  /*0f90*/  LDCU UR5, c[0x0][0x3a0] ;  /* 0x00007400ff0577ac */ /* 0x000e220008000800 */
[----:B------:R-:W-:Y:S01]  /*0fa0*/  IADD3 R8, PT, PT, R8, 0x3c, R3 ;  /* 0x0000003c08087810 */ /* 0x000fe20007ffe003 */
[----:B------:R-:W-:-:S04]  /*0fb0*/  UIADD3 UR4, UPT, UPT, UR4, 0x1, URZ ;  /* 0x0000000104047890 */ /* 0x000fc8000fffe0ff */
[----:B0-----:R-:W-:-:S09]  /*0fc0*/  UISETP.NE.AND UP0, UPT, UR4, UR5, UPT ;  /* 0x000000050400728c */ /* 0x001fd2000bf05270 */
[----:B------:R-:W-:Y:S05]  /*0fd0*/  BRA.U UP0, `(.L_x_16) ;  /* 0xfffffff500e87547 */ /* 0x000fea000b83ffff */
.L_x_10:
[----:B------:R-:W0:Y:S02]  /*0fe0*/  LDC.64 R4, c[0x0][0x390] ;  /* 0x0000e400ff047b82 */ /* 0x000e240000000a00 */
[----:B0-----:R-:W-:-:S05]  /*0ff0*/  IMAD.WIDE R2, R2, 0x4, R4 ;  /* 0x0000000402027825 */ /* 0x001fca00078e0204 */
[----:B------:R1:W-:Y:S02]  /*1000*/  STG.E desc[UR6][R2.64], R12 ;  /* 0x0000000c02007986 */ /* 0x0003e4000c101906 */
.L_x_9:
[----:B------:R-:W-:Y:S05]  /*1010*/  BSYNC.RECONVERGENT B0 ;  /* 0x0000000000007941 */ /* 0x000fea0003800200 */
.L_x_8:
[----:B------:R-:W-:Y:S06]  /*1020*/  BAR.SYNC.DEFER_BLOCKING 0x0 ;  /* 0x0000000000007b1d */ /* 0x000fec0000010000 */
[----:B------:R-:W-:Y:S05]  /*1030*/  EXIT ;  /* 0x000000000000794d */ /* 0x000fea0003800000 */
.L_x_17:
[----:B------:R-:W-:-:S00]  /*1040*/  BRA `(.L_x_17) ;  /* 0xfffffffc00fc7947 */ /* 0x000fc0000383ffff */
[----:B------:R-:W-:-:S00]  /*1050*/  NOP ;  /* 0x0000000000007918 */ /* 0x000fc00000000000 */
        /* <DEDUP_REMOVED lines=10> */
.L_x_18:


//--------------------- .nv.shared._Z11conv_kernelPKfS0_Pfiiiiii --------------------------
	.section	.nv.shared._Z11conv_kernelPKfS0_Pfiiiiii,"aw",@nobits
	.sectionflags	@""
	.align	16
	.zero		1024


//--------------------- .nv.shared.reserved.0     --------------------------
	.section	.nv.shared.reserved.0,"aw",@nobits
	.weak		__nv_reservedSMEM_offset_0_alias
	.size		__nv_reservedSMEM_offset_0_alias, 0, 64
	.other		__nv_reservedSMEM_offset_0_alias,@"STO_CUDA_RESERVED_SHARED STV_DEFAULT"
__nv_reservedSMEM_offset_0_alias:
	.zero		0
	.zero		64


//--------------------- .nv.constant0._Z11conv_kernelPKfS0_Pfiiiiii --------------------------
	.section	.nv.constant0._Z11conv_kernelPKfS0_Pfiiiiii,"a",@progbits
	.sectionflags	@""
	.align	4
.nv.constant0._Z11conv_kernelPKfS0_Pfiiiiii:
	.zero		944


//--------------------- SYMBOLS --------------------------

	.type		.nv.reservedSmem.offset0,@object
	.size		.nv.reservedSmem.offset0,0x4
	.type		.nv.reservedSmem.cap,@object
	.size		.nv.reservedSmem.cap,0x4
